//
// Generated by NVIDIA NVVM Compiler
//
// Compiler Build ID: CL-36424714
// Cuda compilation tools, release 13.0, V13.0.88
// Based on NVVM 20.0.0
//

.version 9.0
.target sm_100
.address_size 64

	// .globl	_Z13matmul_kernelPKfS0_Pfiii
// _ZZ13matmul_kernelPKfS0_PfiiiE2As has been demoted
// _ZZ13matmul_kernelPKfS0_PfiiiE2Bs has been demoted

.visible .entry _Z13matmul_kernelPKfS0_Pfiii(
	.param .u64 .ptr .align 1 _Z13matmul_kernelPKfS0_Pfiii_param_0,
	.param .u64 .ptr .align 1 _Z13matmul_kernelPKfS0_Pfiii_param_1,
	.param .u64 .ptr .align 1 _Z13matmul_kernelPKfS0_Pfiii_param_2,
	.param .u32 _Z13matmul_kernelPKfS0_Pfiii_param_3,
	.param .u32 _Z13matmul_kernelPKfS0_Pfiii_param_4,
	.param .u32 _Z13matmul_kernelPKfS0_Pfiii_param_5
)
{
	.reg .pred 	%p<12>;
	.reg .b32 	%r<43>;
	.reg .b32 	%f<63>;
	.reg .b64 	%rd<13>;
	// demoted variable
	.shared .align 4 .b8 _ZZ13matmul_kernelPKfS0_PfiiiE2As[1024];
	// demoted variable
	.shared .align 4 .b8 _ZZ13matmul_kernelPKfS0_PfiiiE2Bs[1024];
	ld.param.u64 	%rd4, [_Z13matmul_kernelPKfS0_Pfiii_param_0];
	ld.param.u64 	%rd5, [_Z13matmul_kernelPKfS0_Pfiii_param_1];
	ld.param.u64 	%rd6, [_Z13matmul_kernelPKfS0_Pfiii_param_2];
	ld.param.u32 	%r24, [_Z13matmul_kernelPKfS0_Pfiii_param_3];
	ld.param.u32 	%r25, [_Z13matmul_kernelPKfS0_Pfiii_param_4];
	ld.param.u32 	%r26, [_Z13matmul_kernelPKfS0_Pfiii_param_5];
	mov.u32 	%r27, %ctaid.x;
	mov.u32 	%r28, %ctaid.y;
	mov.u32 	%r38, %tid.x;
	mov.u32 	%r40, %tid.y;
	shl.b32 	%r29, %r28, 4;
	add.s32 	%r3, %r29, %r40;
	shl.b32 	%r4, %r27, 4;
	add.s32 	%r5, %r4, %r38;
	setp.lt.s32 	%p1, %r26, 1;
	mov.f32 	%f62, 0f00000000;
	@%p1 bra 	$L__BB0_7;
	add.s32 	%r30, %r26, 15;
	shr.u32 	%r31, %r30, 4;
	shl.b32 	%r32, %r40, 6;
	mov.u32 	%r33, _ZZ13matmul_kernelPKfS0_PfiiiE2As;
	add.s32 	%r6, %r33, %r32;
	shl.b32 	%r34, %r38, 2;
	add.s32 	%r7, %r6, %r34;
	mov.u32 	%r35, _ZZ13matmul_kernelPKfS0_PfiiiE2Bs;
	add.s32 	%r9, %r35, %r34;
	add.s32 	%r8, %r9, %r32;
	neg.s32 	%r42, %r31;
	mad.lo.s32 	%r36, %r40, %r25, %r38;
	add.s32 	%r41, %r36, %r4;
	shl.b32 	%r12, %r25, 4;
	mad.lo.s32 	%r39, %r26, %r3, %r38;
	cvta.to.global.u64 	%rd1, %rd4;
	cvta.to.global.u64 	%rd2, %rd5;
	mov.f32 	%f62, 0f00000000;
$L__BB0_2:
	setp.ge.s32 	%p2, %r3, %r24;
	mul.wide.s32 	%rd7, %r39, 4;
	add.s64 	%rd3, %rd1, %rd7;
	setp.ge.s32 	%p3, %r38, %r26;
	mov.f32 	%f60, 0f00000000;
	or.pred  	%p4, %p2, %p3;
	@%p4 bra 	$L__BB0_4;
	ld.global.nc.f32 	%f60, [%rd3];
$L__BB0_4:
	setp.ge.s32 	%p5, %r5, %r25;
	st.shared.f32 	[%r7], %f60;
	setp.ge.s32 	%p6, %r40, %r26;
	mov.f32 	%f61, 0f00000000;
	or.pred  	%p7, %p5, %p6;
	@%p7 bra 	$L__BB0_6;
	mul.wide.s32 	%rd8, %r41, 4;
	add.s64 	%rd9, %rd2, %rd8;
	ld.global.nc.f32 	%f61, [%rd9];
$L__BB0_6:
	st.shared.f32 	[%r8], %f61;
	bar.sync 	0;
	ld.shared.f32 	%f12, [%r6];
	ld.shared.f32 	%f13, [%r9];
	fma.rn.f32 	%f14, %f12, %f13, %f62;
	ld.shared.f32 	%f15, [%r6+4];
	ld.shared.f32 	%f16, [%r9+64];
	fma.rn.f32 	%f17, %f15, %f16, %f14;
	ld.shared.f32 	%f18, [%r6+8];
	ld.shared.f32 	%f19, [%r9+128];
	fma.rn.f32 	%f20, %f18, %f19, %f17;
	ld.shared.f32 	%f21, [%r6+12];
	ld.shared.f32 	%f22, [%r9+192];
	fma.rn.f32 	%f23, %f21, %f22, %f20;
	ld.shared.f32 	%f24, [%r6+16];
	ld.shared.f32 	%f25, [%r9+256];
	fma.rn.f32 	%f26, %f24, %f25, %f23;
	ld.shared.f32 	%f27, [%r6+20];
	ld.shared.f32 	%f28, [%r9+320];
	fma.rn.f32 	%f29, %f27, %f28, %f26;
	ld.shared.f32 	%f30, [%r6+24];
	ld.shared.f32 	%f31, [%r9+384];
	fma.rn.f32 	%f32, %f30, %f31, %f29;
	ld.shared.f32 	%f33, [%r6+28];
	ld.shared.f32 	%f34, [%r9+448];
	fma.rn.f32 	%f35, %f33, %f34, %f32;
	ld.shared.f32 	%f36, [%r6+32];
	ld.shared.f32 	%f37, [%r9+512];
	fma.rn.f32 	%f38, %f36, %f37, %f35;
	ld.shared.f32 	%f39, [%r6+36];
	ld.shared.f32 	%f40, [%r9+576];
	fma.rn.f32 	%f41, %f39, %f40, %f38;
	ld.shared.f32 	%f42, [%r6+40];
	ld.shared.f32 	%f43, [%r9+640];
	fma.rn.f32 	%f44, %f42, %f43, %f41;
	ld.shared.f32 	%f45, [%r6+44];
	ld.shared.f32 	%f46, [%r9+704];
	fma.rn.f32 	%f47, %f45, %f46, %f44;
	ld.shared.f32 	%f48, [%r6+48];
	ld.shared.f32 	%f49, [%r9+768];
	fma.rn.f32 	%f50, %f48, %f49, %f47;
	ld.shared.f32 	%f51, [%r6+52];
	ld.shared.f32 	%f52, [%r9+832];
	fma.rn.f32 	%f53, %f51, %f52, %f50;
	ld.shared.f32 	%f54, [%r6+56];
	ld.shared.f32 	%f55, [%r9+896];
	fma.rn.f32 	%f56, %f54, %f55, %f53;
	ld.shared.f32 	%f57, [%r6+60];
	ld.shared.f32 	%f58, [%r9+960];
	fma.rn.f32 	%f62, %f57, %f58, %f56;
	bar.sync 	0;
	add.s32 	%r42, %r42, 1;
	setp.ne.s32 	%p8, %r42, 0;
	add.s32 	%r41, %r41, %r12;
	add.s32 	%r40, %r40, 16;
	add.s32 	%r39, %r39, 16;
	add.s32 	%r38, %r38, 16;
	@%p8 bra 	$L__BB0_2;
$L__BB0_7:
	setp.ge.s32 	%p9, %r3, %r24;
	setp.ge.s32 	%p10, %r5, %r25;
	or.pred  	%p11, %p9, %p10;
	@%p11 bra 	$L__BB0_9;
	mad.lo.s32 	%r37, %r25, %r3, %r5;
	cvta.to.global.u64 	%rd10, %rd6;
	mul.wide.u32 	%rd11, %r37, 4;
	add.s64 	%rd12, %rd10, %rd11;
	st.global.f32 	[%rd12], %f62;
$L__BB0_9:
	ret;

}


// ===== COMPILED SASS (sm_100) =====

	.target	sm_100

	.elftype	@"ET_EXEC"


//--------------------- .note.nv.tkinfo           --------------------------
	.section	.note.nv.tkinfo,"",@"SHT_NOTE"
	.sectionflags	@"SHF_NOTE_NV_TKINFO"
	.tkinfo
        /*0018*/ 	.word	0x00000002
        /*0030*/ 	.string	""
        /*0030*/ 	.string	"ptxas"
        /*0030*/ 	.string	"Cuda compilation tools, release 13.0, V13.0.88"
        /*0030*/ 	.string	"Build cuda_13.0.r13.0/compiler.36424714_0"
        /*0030*/ 	.string	"-arch sm_100 -m 64 "



//--------------------- .note.nv.cuinfo           --------------------------
	.section	.note.nv.cuinfo,"",@"SHT_NOTE"
	.sectionflags	@"SHF_NOTE_NV_CUINFO"
        /*0018*/ 	.short	0x0002
        /*001a*/ 	.short	0x0064
        /*001c*/ 	.short	0x0082
	.zero		2


//--------------------- .nv.info                  --------------------------
	.section	.nv.info,"",@"SHT_CUDA_INFO"
	.align	4


	//----- nvinfo : EIATTR_REGCOUNT
	.align		4
        /*0000*/ 	.byte	0x04, 0x2f
        /*0002*/ 	.short	(.L_1 - .L_0)
	.align		4
.L_0:
        /*0004*/ 	.word	index@(_Z13matmul_kernelPKfS0_Pfiii)
        /*0008*/ 	.word	0x00000020


	//----- nvinfo : EIATTR_FRAME_SIZE
	.align		4
.L_1:
        /*000c*/ 	.byte	0x04, 0x11
        /*000e*/ 	.short	(.L_3 - .L_2)
	.align		4
.L_2:
        /*0010*/ 	.word	index@(_Z13matmul_kernelPKfS0_Pfiii)
        /*0014*/ 	.word	0x00000000


	//----- nvinfo : EIATTR_MIN_STACK_SIZE
	.align		4
.L_3:
        /*0018*/ 	.byte	0x04, 0x12
        /*001a*/ 	.short	(.L_5 - .L_4)
	.align		4
.L_4:
        /*001c*/ 	.word	index@(_Z13matmul_kernelPKfS0_Pfiii)
        /*0020*/ 	.word	0x00000000
.L_5:


//--------------------- .nv.compat                --------------------------
	.section	.nv.compat,"",@"SHT_CUDA_COMPAT_INFO"
	.align	4
        /*0000*/ 	.byte	0x02, 0x09, 0x00, 0x00, 0x02, 0x02, 0x01, 0x00, 0x02, 0x05, 0x05, 0x00, 0x03, 0x07, 0x01, 0x01
        /*0010*/ 	.byte	0x02, 0x03, 0x00, 0x00, 0x02, 0x06, 0x01, 0x00, 0x04, 0x0b, 0x08, 0x00, 0x09, 0x00, 0x00, 0x00
        /*0020*/ 	.byte	0x00, 0x00, 0x00, 0x00


//--------------------- .nv.info._Z13matmul_kernelPKfS0_Pfiii --------------------------
	.section	.nv.info._Z13matmul_kernelPKfS0_Pfiii,"",@"SHT_CUDA_INFO"
	.sectionflags	@""
	.align	4


	//----- nvinfo : EIATTR_CUDA_API_VERSION
	.align		4
        /*0000*/ 	.byte	0x04, 0x37
        /*0002*/ 	.short	(.L_7 - .L_6)
.L_6:
        /*0004*/ 	.word	0x00000082


	//----- nvinfo : EIATTR_KPARAM_INFO
	.align		4
.L_7:
        /*0008*/ 	.byte	0x04, 0x17
        /*000a*/ 	.short	(.L_9 - .L_8)
.L_8:
        /*000c*/ 	.word	0x00000000
        /*0010*/ 	.short	0x0005
        /*0012*/ 	.short	0x0020
        /*0014*/ 	.byte	0x00, 0xf0, 0x11, 0x00


	//----- nvinfo : EIATTR_KPARAM_INFO
	.align		4
.L_9:
        /*0018*/ 	.byte	0x04, 0x17
        /*001a*/ 	.short	(.L_11 - .L_10)
.L_10:
        /*001c*/ 	.word	0x00000000
        /*0020*/ 	.short	0x0004
        /*0022*/ 	.short	0x001c
        /*0024*/ 	.byte	0x00, 0xf0, 0x11, 0x00


	//----- nvinfo : EIATTR_KPARAM_INFO
	.align		4
.L_11:
        /*0028*/ 	.byte	0x04, 0x17
        /*002a*/ 	.short	(.L_13 - .L_12)
.L_12:
        /*002c*/ 	.word	0x00000000
        /*0030*/ 	.short	0x0003
        /*0032*/ 	.short	0x0018
        /*0034*/ 	.byte	0x00, 0xf0, 0x11, 0x00


	//----- nvinfo : EIATTR_KPARAM_INFO
	.align		4
.L_13:
        /*0038*/ 	.byte	0x04, 0x17
        /*003a*/ 	.short	(.L_15 - .L_14)
.L_14:
        /*003c*/ 	.word	0x00000000
        /*0040*/ 	.short	0x0002
        /*0042*/ 	.short	0x0010
        /*0044*/ 	.byte	0x00, 0xf5, 0x21, 0x00


	//----- nvinfo : EIATTR_KPARAM_INFO
	.align		4
.L_15:
        /*0048*/ 	.byte	0x04, 0x17
        /*004a*/ 	.short	(.L_17 - .L_16)
.L_16:
        /*004c*/ 	.word	0x00000000
        /*0050*/ 	.short	0x0001
        /*0052*/ 	.short	0x0008
        /*0054*/ 	.byte	0x00, 0xf5, 0x21, 0x00


	//----- nvinfo : EIATTR_KPARAM_INFO
	.align		4
.L_17:
        /*0058*/ 	.byte	0x04, 0x17
        /*005a*/ 	.short	(.L_19 - .L_18)
.L_18:
        /*005c*/ 	.word	0x00000000
        /*0060*/ 	.short	0x0000
        /*0062*/ 	.short	0x0000
        /*0064*/ 	.byte	0x00, 0xf5, 0x21, 0x00


	//----- nvinfo : EIATTR_SPARSE_MMA_MASK
	.align		4
.L_19:
        /*0068*/ 	.byte	0x03, 0x50
        /*006a*/ 	.short	0x0000


	//----- nvinfo : EIATTR_MAXREG_COUNT
	.align		4
        /*006c*/ 	.byte	0x03, 0x1b
        /*006e*/ 	.short	0x00ff


	//----- nvinfo : EIATTR_NUM_BARRIERS
	.align		4
        /*0070*/ 	.byte	0x02, 0x4c
        /*0072*/ 	.byte	0x01
	.zero		1


	//----- nvinfo : EIATTR_MERCURY_ISA_VERSION
	.align		4
        /*0074*/ 	.byte	0x03, 0x5f
        /*0076*/ 	.short	0x0101


	//----- nvinfo : EIATTR_VRC_CTA_INIT_COUNT
	.align		4
        /*0078*/ 	.byte	0x02, 0x4a
	.zero		1
	.zero		1


	//----- nvinfo : EIATTR_EXIT_INSTR_OFFSETS
	.align		4
        /*007c*/ 	.byte	0x04, 0x1c
        /*007e*/ 	.short	(.L_21 - .L_20)


	//   ....[0]....
.L_20:
        /*0080*/ 	.word	0x000005e0


	//   ....[1]....
        /*0084*/ 	.word	0x00000630


	//----- nvinfo : EIATTR_CBANK_PARAM_SIZE
	.align		4
.L_21:
        /*0088*/ 	.byte	0x03, 0x19
        /*008a*/ 	.short	0x0024


	//----- nvinfo : EIATTR_PARAM_CBANK
	.align		4
        /*008c*/ 	.byte	0x04, 0x0a
        /*008e*/ 	.short	(.L_23 - .L_22)
	.align		4
.L_22:
        /*0090*/ 	.word	index@(.nv.constant0._Z13matmul_kernelPKfS0_Pfiii)
        /*0094*/ 	.short	0x0380
        /*0096*/ 	.short	0x0024


	//----- nvinfo : EIATTR_SW_WAR
	.align		4
.L_23:
        /*0098*/ 	.byte	0x04, 0x36
        /*009a*/ 	.short	(.L_25 - .L_24)
.L_24:
        /*009c*/ 	.word	0x00000008
.L_25:


//--------------------- .nv.callgraph             --------------------------
	.section	.nv.callgraph,"",@"SHT_CUDA_CALLGRAPH"
	.align	4
	.sectionentsize	8
	.align		4
        /*0000*/ 	.word	0x00000000
	.align		4
        /*0004*/ 	.word	0xffffffff
	.align		4
        /*0008*/ 	.word	0x00000000
	.align		4
        /*000c*/ 	.word	0xfffffffe
	.align		4
        /*0010*/ 	.word	0x00000000
	.align		4
        /*0014*/ 	.word	0xfffffffd
	.align		4
        /*0018*/ 	.word	0x00000000
	.align		4
        /*001c*/ 	.word	0xfffffffc


//--------------------- .text._Z13matmul_kernelPKfS0_Pfiii --------------------------
	.section	.text._Z13matmul_kernelPKfS0_Pfiii,"ax",@progbits
	.align	128
        .global         _Z13matmul_kernelPKfS0_Pfiii
        .type           _Z13matmul_kernelPKfS0_Pfiii,@function
        .size           _Z13matmul_kernelPKfS0_Pfiii,(.L_x_3 - _Z13matmul_kernelPKfS0_Pfiii)
        .other          _Z13matmul_kernelPKfS0_Pfiii,@"STO_CUDA_ENTRY STV_DEFAULT"
_Z13matmul_kernelPKfS0_Pfiii:
.text._Z13matmul_kernelPKfS0_Pfiii:
[----:B------:R-:W-:Y:S01]  /*0000*/  LDC R1, c[0x0][0x37c] ;  /* 0x0000df00ff017b82 */ /* 0x000fe20000000800 */
[----:B------:R-:W0:Y:S01]  /*0010*/  S2R R12, SR_CTAID.Y ;  /* 0x00000000000c7919 */ /* 0x000e220000002600 */
[----:B------:R-:W1:Y:S01]  /*0020*/  LDCU UR10, c[0x0][0x3a0] ;  /* 0x00007400ff0a77ac */ /* 0x000e620008000800 */
[----:B------:R-:W-:Y:S01]  /*0030*/  HFMA2 R23, -RZ, RZ, 0, 0 ;  /* 0x00000000ff177431 */ /* 0x000fe200000001ff */
[----:B------:R-:W0:Y:S01]  /*0040*/  S2R R0, SR_TID.Y ;  /* 0x0000000000007919 */ /* 0x000e220000002200 */
[----:B------:R-:W2:Y:S01]  /*0050*/  LDCU.64 UR8, c[0x0][0x358] ;  /* 0x00006b00ff0877ac */ /* 0x000ea20008000a00 */
[----:B------:R-:W3:Y:S01]  /*0060*/  S2R R5, SR_CTAID.X ;  /* 0x0000000000057919 */ /* 0x000ee20000002500 */
[----:B------:R-:W3:Y:S01]  /*0070*/  S2R R21, SR_TID.X ;  /* 0x0000000000157919 */ /* 0x000ee20000002100 */
[----:B-1----:R-:W-:Y:S01]  /*0080*/  UISETP.GE.AND UP0, UPT, UR10, 0x1, UPT ;  /* 0x000000010a00788c */ /* 0x002fe2000bf06270 */
[----:B0-----:R-:W-:Y:S02]  /*0090*/  LEA R12, R12, R0, 0x4 ;  /* 0x000000000c0c7211 */ /* 0x001fe400078e20ff */
[----:B---3--:R-:W-:-:S06]  /*00a0*/  LEA R13, R5, R21, 0x4 ;  /* 0x00000015050d7211 */ /* 0x008fcc00078e20ff */
[----:B--2---:R-:W-:Y:S05]  /*00b0*/  BRA.U !UP0, `(.L_x_0) ;  /* 0x00000005083c7547 */ /* 0x004fea000b800000 */
[----:B------:R-:W0:Y:S01]  /*00c0*/  S2UR UR7, SR_CgaCtaId ;  /* 0x00000000000779c3 */ /* 0x000e220000008800 */
[----:B------:R-:W1:Y:S01]  /*00d0*/  LDCU UR11, c[0x0][0x39c] ;  /* 0x00007380ff0b77ac */ /* 0x000e620008000800 */
[----:B------:R-:W-:Y:S01]  /*00e0*/  MOV R23, RZ ;  /* 0x000000ff00177202 */ /* 0x000fe20000000f00 */
[----:B------:R-:W-:Y:S01]  /*00f0*/  IMAD R15, R12, UR10, R21 ;  /* 0x0000000a0c0f7c24 */ /* 0x000fe2000f8e0215 */
[----:B------:R-:W-:Y:S01]  /*0100*/  UMOV UR5, 0x400 ;  /* 0x0000040000057882 */ /* 0x000fe20000000000 */
[----:B------:R-:W-:-:S03]  /*0110*/  UIADD3 UR4, UPT, UPT, UR10, 0xf, URZ ;  /* 0x0000000f0a047890 */ /* 0x000fc6000fffe0ff */
[----:B------:R-:W2:Y:S01]  /*0120*/  LDC R16, c[0x0][0x39c] ;  /* 0x0000e700ff107b82 */ /* 0x000ea20000000800 */
[----:B------:R-:W-:Y:S02]  /*0130*/  UIADD3 UR6, UPT, UPT, UR5, 0x400, URZ ;  /* 0x0000040005067890 */ /* 0x000fe4000fffe0ff */
[----:B------:R-:W-:Y:S01]  /*0140*/  USHF.R.U32.HI UR4, URZ, 0x4, UR4 ;  /* 0x00000004ff047899 */ /* 0x000fe20008011604 */
[----:B------:R-:W3:Y:S04]  /*0150*/  LDCU UR13, c[0x0][0x3a0] ;  /* 0x00007400ff0d77ac */ /* 0x000ee80008000800 */
[----:B------:R-:W4:Y:S01]  /*0160*/  LDC.64 R2, c[0x0][0x380] ;  /* 0x0000e000ff027b82 */ /* 0x000f220000000a00 */
[----:B------:R-:W2:Y:S01]  /*0170*/  LDCU UR12, c[0x0][0x398] ;  /* 0x00007300ff0c77ac */ /* 0x000ea20008000800 */
[----:B-1----:R-:W-:Y:S01]  /*0180*/  IMAD R14, R0, UR11, R21 ;  /* 0x0000000b000e7c24 */ /* 0x002fe2000f8e0215 */
[----:B------:R-:W-:-:S02]  /*0190*/  UIADD3 UR4, UPT, UPT, -UR4, URZ, URZ ;  /* 0x000000ff04047290 */ /* 0x000fc4000fffe1ff */
[----:B0-----:R-:W-:Y:S02]  /*01a0*/  ULEA UR5, UR7, UR5, 0x18 ;  /* 0x0000000507057291 */ /* 0x001fe4000f8ec0ff */
[----:B------:R-:W-:Y:S01]  /*01b0*/  LEA R14, R5, R14, 0x4 ;  /* 0x0000000e050e7211 */ /* 0x000fe200078e20ff */
[----:B------:R-:W-:-:S03]  /*01c0*/  ULEA UR6, UR7, UR6, 0x18 ;  /* 0x0000000607067291 */ /* 0x000fc6000f8ec0ff */
[----:B------:R-:W-:-:S03]  /*01d0*/  LEA R18, R0, UR5, 0x6 ;  /* 0x0000000500127c11 */ /* 0x000fc6000f8e30ff */
[C---:B------:R-:W-:Y:S02]  /*01e0*/  LEA R19, R21.reuse, UR6, 0x2 ;  /* 0x0000000615137c11 */ /* 0x040fe4000f8e10ff */
[----:B------:R-:W-:Y:S02]  /*01f0*/  LEA R20, R21, R18, 0x2 ;  /* 0x0000001215147211 */ /* 0x000fe400078e10ff */
[----:B---3--:R-:W-:-:S07]  /*0200*/  LEA R17, R0, R19, 0x6 ;  /* 0x0000001300117211 */ /* 0x008fce00078e30ff */
.L_x_1:
[----:B------:R-:W-:Y:S01]  /*0210*/  ISETP.GE.AND P0, PT, R0, UR13, PT ;  /* 0x0000000d00007c0c */ /* 0x000fe2000bf06270 */
[----:B------:R-:W-:Y:S01]  /*0220*/  HFMA2 R22, -RZ, RZ, 0, 0 ;  /* 0x00000000ff167431 */ /* 0x000fe200000001ff */
[----:B------:R-:W-:Y:S01]  /*0230*/  ISETP.GE.AND P1, PT, R21, UR13, PT ;  /* 0x0000000d15007c0c */ /* 0x000fe2000bf26270 */
[----:B----4-:R-:W-:Y:S01]  /*0240*/  IMAD.WIDE R4, R15, 0x4, R2 ;  /* 0x000000040f047825 */ /* 0x010fe200078e0202 */
[----:B--2---:R-:W-:Y:S02]  /*0250*/  ISETP.GE.OR P0, PT, R13, R16, P0 ;  /* 0x000000100d00720c */ /* 0x004fe40000706670 */
[----:B------:R-:W-:Y:S02]  /*0260*/  ISETP.GE.OR P1, PT, R12, UR12, P1 ;  /* 0x0000000c0c007c0c */ /* 0x000fe40008f26670 */
[----:B------:R-:W-:-:S09]  /*0270*/  MOV R27, RZ ;  /* 0x000000ff001b7202 */ /* 0x000fd20000000f00 */
[----:B------:R-:W0:Y:S02]  /*0280*/  @!P0 LDC.64 R6, c[0x0][0x388] ;  /* 0x0000e200ff068b82 */ /* 0x000e240000000a00 */
[----:B------:R-:W2:Y:S01]  /*0290*/  @!P1 LDG.E.CONSTANT R27, desc[UR8][R4.64] ;  /* 0x00000008041b9981 */ /* 0x000ea2000c1e9900 */
[----:B0-----:R-:W-:-:S05]  /*02a0*/  @!P0 IMAD.WIDE R6, R14, 0x4, R6 ;  /* 0x000000040e068825 */ /* 0x001fca00078e0206 */
[----:B------:R-:W3:Y:S01]  /*02b0*/  @!P0 LDG.E.CONSTANT R22, desc[UR8][R6.64] ;  /* 0x0000000806168981 */ /* 0x000ee2000c1e9900 */
[----:B------:R-:W-:-:S04]  /*02c0*/  UIADD3 UR4, UPT, UPT, UR4, 0x1, URZ ;  /* 0x0000000104047890 */ /* 0x000fc8000fffe0ff */
[----:B------:R-:W-:Y:S01]  /*02d0*/  UISETP.NE.AND UP0, UPT, UR4, URZ, UPT ;  /* 0x000000ff0400728c */ /* 0x000fe2000bf05270 */
[----:B------:R-:W-:Y:S02]  /*02e0*/  IADD3 R0, PT, PT, R0, 0x10, RZ ;  /* 0x0000001000007810 */ /* 0x000fe40007ffe0ff */
[----:B------:R-:W-:Y:S02]  /*02f0*/  IADD3 R15, PT, PT, R15, 0x10, RZ ;  /* 0x000000100f0f7810 */ /* 0x000fe40007ffe0ff */
[----:B------:R-:W-:Y:S02]  /*0300*/  IADD3 R21, PT, PT, R21, 0x10, RZ ;  /* 0x0000001015157810 */ /* 0x000fe40007ffe0ff */
[----:B------:R-:W-:Y:S01]  /*0310*/  LEA R14, R16, R14, 0x4 ;  /* 0x0000000e100e7211 */ /* 0x000fe200078e20ff */
[----:B--2---:R-:W-:Y:S04]  /*0320*/  STS [R20], R27 ;  /* 0x0000001b14007388 */ /* 0x004fe80000000800 */
[----:B---3--:R-:W-:Y:S01]  /*0330*/  STS [R17], R22 ;  /* 0x0000001611007388 */ /* 0x008fe20000000800 */
[----:B------:R-:W-:Y:S06]  /*0340*/  BAR.SYNC.DEFER_BLOCKING 0x0 ;  /* 0x0000000000007b1d */ /* 0x000fec0000010000 */
[----:B------:R-:W-:Y:S04]  /*0350*/  LDS R26, [R19] ;  /* 0x00000000131a7984 */ /* 0x000fe80000000800 */
[----:B------:R-:W0:Y:S04]  /*0360*/  LDS.128 R8, [R18] ;  /* 0x0000000012087984 */ /* 0x000e280000000c00 */
[----:B------:R-:W1:Y:S04]  /*0370*/  LDS R29, [R19+0x40] ;  /* 0x00004000131d7984 */ /* 0x000e680000000800 */
[----:B------:R-:W2:Y:S04]  /*0380*/  LDS R25, [R19+0x80] ;  /* 0x0000800013197984 */ /* 0x000ea80000000800 */
[----:B------:R-:W3:Y:S04]  /*0390*/  LDS R24, [R19+0xc0] ;  /* 0x0000c00013187984 */ /* 0x000ee80000000800 */
[----:B------:R-:W-:Y:S04]  /*03a0*/  LDS.128 R4, [R18+0x10] ;  /* 0x0000100012047984 */ /* 0x000fe80000000c00 */
[----:B------:R-:W-:Y:S04]  /*03b0*/  LDS R22, [R19+0x140] ;  /* 0x0001400013167984 */ /* 0x000fe80000000800 */
[----:B------:R-:W-:Y:S01]  /*03c0*/  LDS R27, [R19+0x200] ;  /* 0x00020000131b7984 */ /* 0x000fe20000000800 */
[----:B0-----:R-:W-:-:S03]  /*03d0*/  FFMA R8, R8, R26, R23 ;  /* 0x0000001a08087223 */ /* 0x001fc60000000017 */
[----:B------:R-:W0:Y:S01]  /*03e0*/  LDS R23, [R19+0x100] ;  /* 0x0001000013177984 */ /* 0x000e220000000800 */
[----:B-1----:R-:W-:-:S03]  /*03f0*/  FFMA R8, R29, R9, R8 ;  /* 0x000000091d087223 */ /* 0x002fc60000000008 */
[----:B------:R-:W-:Y:S01]  /*0400*/  LDS R26, [R19+0x1c0] ;  /* 0x0001c000131a7984 */ /* 0x000fe20000000800 */
[----:B--2---:R-:W-:-:S03]  /*0410*/  FFMA R9, R25, R10, R8 ;  /* 0x0000000a19097223 */ /* 0x004fc60000000008 */
[----:B------:R-:W1:Y:S01]  /*0420*/  LDS R25, [R19+0x180] ;  /* 0x0001800013197984 */ /* 0x000e620000000800 */
[----:B---3--:R-:W-:-:S03]  /*0430*/  FFMA R9, R24, R11, R9 ;  /* 0x0000000b18097223 */ /* 0x008fc60000000009 */
[----:B------:R-:W-:Y:S01]  /*0440*/  LDS R24, [R19+0x240] ;  /* 0x0002400013187984 */ /* 0x000fe20000000800 */
[----:B0-----:R-:W-:-:S03]  /*0450*/  FFMA R23, R4, R23, R9 ;  /* 0x0000001704177223 */ /* 0x001fc60000000009 */
[----:B------:R-:W0:Y:S01]  /*0460*/  LDS.128 R8, [R18+0x20] ;  /* 0x0000200012087984 */ /* 0x000e220000000c00 */
[----:B------:R-:W-:-:S03]  /*0470*/  FFMA R22, R22, R5, R23 ;  /* 0x0000000516167223 */ /* 0x000fc60000000017 */
[----:B------:R-:W2:Y:S01]  /*0480*/  LDS R23, [R19+0x280] ;  /* 0x0002800013177984 */ /* 0x000ea20000000800 */
[----:B-1----:R-:W-:-:S03]  /*0490*/  FFMA R25, R25, R6, R22 ;  /* 0x0000000619197223 */ /* 0x002fc60000000016 */
[----:B------:R-:W1:Y:S01]  /*04a0*/  LDS R22, [R19+0x2c0] ;  /* 0x0002c00013167984 */ /* 0x000e620000000800 */
[----:B------:R-:W-:-:S03]  /*04b0*/  FFMA R7, R26, R7, R25 ;  /* 0x000000071a077223 */ /* 0x000fc60000000019 */
[----:B------:R-:W-:Y:S01]  /*04c0*/  LDS R25, [R19+0x300] ;  /* 0x0003000013197984 */ /* 0x000fe20000000800 */
[----:B0-----:R-:W-:-:S03]  /*04d0*/  FFMA R27, R8, R27, R7 ;  /* 0x0000001b081b7223 */ /* 0x001fc60000000007 */
[----:B------:R-:W0:Y:S01]  /*04e0*/  LDS.128 R4, [R18+0x30] ;  /* 0x0000300012047984 */ /* 0x000e220000000c00 */
[----:B------:R-:W-:-:S03]  /*04f0*/  FFMA R24, R24, R9, R27 ;  /* 0x0000000918187223 */ /* 0x000fc6000000001b */
[----:B------:R-:W3:Y:S04]  /*0500*/  LDS R27, [R19+0x340] ;  /* 0x00034000131b7984 */ /* 0x000ee80000000800 */
[----:B------:R-:W4:Y:S04]  /*0510*/  LDS R9, [R19+0x380] ;  /* 0x0003800013097984 */ /* 0x000f280000000800 */
[----:B------:R-:W5:Y:S01]  /*0520*/  LDS R8, [R19+0x3c0] ;  /* 0x0003c00013087984 */ /* 0x000f620000000800 */
[----:B--2---:R-:W-:-:S04]  /*0530*/  FFMA R23, R23, R10, R24 ;  /* 0x0000000a17177223 */ /* 0x004fc80000000018 */
[----:B-1----:R-:W-:-:S04]  /*0540*/  FFMA R11, R22, R11, R23 ;  /* 0x0000000b160b7223 */ /* 0x002fc80000000017 */
[----:B0-----:R-:W-:-:S04]  /*0550*/  FFMA R4, R4, R25, R11 ;  /* 0x0000001904047223 */ /* 0x001fc8000000000b */
[----:B---3--:R-:W-:-:S04]  /*0560*/  FFMA R4, R27, R5, R4 ;  /* 0x000000051b047223 */ /* 0x008fc80000000004 */
[----:B----4-:R-:W-:-:S04]  /*0570*/  FFMA R9, R9, R6, R4 ;  /* 0x0000000609097223 */ /* 0x010fc80000000004 */
[----:B-----5:R-:W-:Y:S01]  /*0580*/  FFMA R23, R8, R7, R9 ;  /* 0x0000000708177223 */ /* 0x020fe20000000009 */
[----:B------:R-:W-:Y:S06]  /*0590*/  BAR.SYNC.DEFER_BLOCKING 0x0 ;  /* 0x0000000000007b1d */ /* 0x000fec0000010000 */
[----:B------:R-:W-:Y:S05]  /*05a0*/  BRA.U UP0, `(.L_x_1) ;  /* 0xfffffffd00187547 */ /* 0x000fea000b83ffff */
.L_x_0:
[----:B------:R-:W0:Y:S02]  /*05b0*/  LDCU.64 UR4, c[0x0][0x398] ;  /* 0x00007300ff0477ac */ /* 0x000e240008000a00 */
[----:B0-----:R-:W-:-:S04]  /*05c0*/  ISETP.GE.AND P0, PT, R13, UR5, PT ;  /* 0x000000050d007c0c */ /* 0x001fc8000bf06270 */
[----:B------:R-:W-:-:S13]  /*05d0*/  ISETP.GE.OR P0, PT, R12, UR4, P0 ;  /* 0x000000040c007c0c */ /* 0x000fda0008706670 */
[----:B------:R-:W-:Y:S05]  /*05e0*/  @P0 EXIT ;  /* 0x000000000000094d */ /* 0x000fea0003800000 */
[----:B------:R-:W0:Y:S01]  /*05f0*/  LDC.64 R2, c[0x0][0x390] ;  /* 0x0000e400ff027b82 */ /* 0x000e220000000a00 */
[----:B------:R-:W-:-:S04]  /*0600*/  IMAD R13, R12, UR5, R13 ;  /* 0x000000050c0d7c24 */ /* 0x000fc8000f8e020d */
[----:B0-----:R-:W-:-:S05]  /*0610*/  IMAD.WIDE.U32 R2, R13, 0x4, R2 ;  /* 0x000000040d027825 */ /* 0x001fca00078e0002 */
[----:B------:R-:W-:Y:S01]  /*0620*/  STG.E desc[UR8][R2.64], R23 ;  /* 0x0000001702007986 */ /* 0x000fe2000c101908 */
[----:B------:R-:W-:Y:S05]  /*0630*/  EXIT ;  /* 0x000000000000794d */ /* 0x000fea0003800000 */
.L_x_2:
[----:B------:R-:W-:-:S00]  /*0640*/  BRA `(.L_x_2) ;  /* 0xfffffffc00fc7947 */ /* 0x000fc0000383ffff */
[----:B------:R-:W-:-:S00]  /*0650*/  NOP ;  /* 0x0000000000007918 */ /* 0x000fc00000000000 */
        /* <DEDUP_REMOVED lines=10> */
.L_x_3:


//--------------------- .nv.shared._Z13matmul_kernelPKfS0_Pfiii --------------------------
	.section	.nv.shared._Z13matmul_kernelPKfS0_Pfiii,"aw",@nobits
	.sectionflags	@""
	.align	4
.nv.shared._Z13matmul_kernelPKfS0_Pfiii:
	.zero		3072


//--------------------- .nv.shared.reserved.0     --------------------------
	.section	.nv.shared.reserved.0,"aw",@nobits
	.weak		__nv_reservedSMEM_offset_0_alias
	.size		__nv_reservedSMEM_offset_0_alias, 0, 64
	.other		__nv_reservedSMEM_offset_0_alias,@"STO_CUDA_RESERVED_SHARED STV_DEFAULT"
__nv_reservedSMEM_offset_0_alias:
	.zero		0
	.zero		64


//--------------------- .nv.constant0._Z13matmul_kernelPKfS0_Pfiii --------------------------
	.section	.nv.constant0._Z13matmul_kernelPKfS0_Pfiii,"a",@progbits
	.sectionflags	@""
	.align	4
.nv.constant0._Z13matmul_kernelPKfS0_Pfiii:
	.zero		932


//--------------------- SYMBOLS --------------------------

	.type		.nv.reservedSmem.offset0,@object
	.size		.nv.reservedSmem.offset0,0x4
	.type		.nv.reservedSmem.cap,@object
	.size		.nv.reservedSmem.cap,0x4
